//
// Generated by NVIDIA NVVM Compiler
//
// Compiler Build ID: CL-36424714
// Cuda compilation tools, release 13.0, V13.0.88
// Based on NVVM 20.0.0
//

.version 9.0
.target sm_100
.address_size 64

	// .globl	_Z6squarePf

.visible .entry _Z6squarePf(
	.param .u64 .ptr .align 1 _Z6squarePf_param_0
)
{
	.reg .b32 	%f<3>;
	.reg .b64 	%rd<3>;

	ld.param.u64 	%rd1, [_Z6squarePf_param_0];
	cvta.to.global.u64 	%rd2, %rd1;
	ld.global.f32 	%f1, [%rd2];
	mul.f32 	%f2, %f1, %f1;
	st.global.f32 	[%rd2], %f2;
	ret;

}


// ===== COMPILED SASS (sm_100) =====

	.target	sm_100

	.elftype	@"ET_EXEC"


//--------------------- .note.nv.tkinfo           --------------------------
	.section	.note.nv.tkinfo,"",@"SHT_NOTE"
	.sectionflags	@"SHF_NOTE_NV_TKINFO"
	.tkinfo
        /*0018*/ 	.word	0x00000002
        /*0030*/ 	.string	""
        /*0030*/ 	.string	"ptxas"
        /*0030*/ 	.string	"Cuda compilation tools, release 13.0, V13.0.88"
        /*0030*/ 	.string	"Build cuda_13.0.r13.0/compiler.36424714_0"
        /*0030*/ 	.string	"-arch sm_100 -m 64 "



//--------------------- .note.nv.cuinfo           --------------------------
	.section	.note.nv.cuinfo,"",@"SHT_NOTE"
	.sectionflags	@"SHF_NOTE_NV_CUINFO"
        /*0018*/ 	.short	0x0002
        /*001a*/ 	.short	0x0064
        /*001c*/ 	.short	0x0082
	.zero		2


//--------------------- .nv.info                  --------------------------
	.section	.nv.info,"",@"SHT_CUDA_INFO"
	.align	4


	//----- nvinfo : EIATTR_REGCOUNT
	.align		4
        /*0000*/ 	.byte	0x04, 0x2f
        /*0002*/ 	.short	(.L_1 - .L_0)
	.align		4
.L_0:
        /*0004*/ 	.word	index@(_Z6squarePf)
        /*0008*/ 	.word	0x00000008


	//----- nvinfo : EIATTR_FRAME_SIZE
	.align		4
.L_1:
        /*000c*/ 	.byte	0x04, 0x11
        /*000e*/ 	.short	(.L_3 - .L_2)
	.align		4
.L_2:
        /*0010*/ 	.word	index@(_Z6squarePf)
        /*0014*/ 	.word	0x00000000


	//----- nvinfo : EIATTR_MIN_STACK_SIZE
	.align		4
.L_3:
        /*0018*/ 	.byte	0x04, 0x12
        /*001a*/ 	.short	(.L_5 - .L_4)
	.align		4
.L_4:
        /*001c*/ 	.word	index@(_Z6squarePf)
        /*0020*/ 	.word	0x00000000
.L_5:


//--------------------- .nv.compat                --------------------------
	.section	.nv.compat,"",@"SHT_CUDA_COMPAT_INFO"
	.align	4
        /*0000*/ 	.byte	0x02, 0x09, 0x00, 0x00, 0x02, 0x02, 0x01, 0x00, 0x02, 0x05, 0x05, 0x00, 0x03, 0x07, 0x01, 0x01
        /*0010*/ 	.byte	0x02, 0x03, 0x00, 0x00, 0x02, 0x06, 0x01, 0x00, 0x04, 0x0b, 0x08, 0x00, 0x09, 0x00, 0x00, 0x00
        /*0020*/ 	.byte	0x00, 0x00, 0x00, 0x00


//--------------------- .nv.info._Z6squarePf      --------------------------
	.section	.nv.info._Z6squarePf,"",@"SHT_CUDA_INFO"
	.sectionflags	@""
	.align	4


	//----- nvinfo : EIATTR_CUDA_API_VERSION
	.align		4
        /*0000*/ 	.byte	0x04, 0x37
        /*0002*/ 	.short	(.L_7 - .L_6)
.L_6:
        /*0004*/ 	.word	0x00000082


	//----- nvinfo : EIATTR_KPARAM_INFO
	.align		4
.L_7:
        /*0008*/ 	.byte	0x04, 0x17
        /*000a*/ 	.short	(.L_9 - .L_8)
.L_8:
        /*000c*/ 	.word	0x00000000
        /*0010*/ 	.short	0x0000
        /*0012*/ 	.short	0x0000
        /*0014*/ 	.byte	0x00, 0xf5, 0x21, 0x00


	//----- nvinfo : EIATTR_SPARSE_MMA_MASK
	.align		4
.L_9:
        /*0018*/ 	.byte	0x03, 0x50
        /*001a*/ 	.short	0x0000


	//----- nvinfo : EIATTR_MAXREG_COUNT
	.align		4
        /*001c*/ 	.byte	0x03, 0x1b
        /*001e*/ 	.short	0x00ff


	//----- nvinfo : EIATTR_MERCURY_ISA_VERSION
	.align		4
        /*0020*/ 	.byte	0x03, 0x5f
        /*0022*/ 	.short	0x0101


	//----- nvinfo : EIATTR_VRC_CTA_INIT_COUNT
	.align		4
        /*0024*/ 	.byte	0x02, 0x4a
	.zero		1
	.zero		1


	//----- nvinfo : EIATTR_EXIT_INSTR_OFFSETS
	.align		4
        /*0028*/ 	.byte	0x04, 0x1c
        /*002a*/ 	.short	(.L_11 - .L_10)


	//   ....[0]....
.L_10:
        /*002c*/ 	.word	0x00000060


	//----- nvinfo : EIATTR_CBANK_PARAM_SIZE
	.align		4
.L_11:
        /*0030*/ 	.byte	0x03, 0x19
        /*0032*/ 	.short	0x0008


	//----- nvinfo : EIATTR_PARAM_CBANK
	.align		4
        /*0034*/ 	.byte	0x04, 0x0a
        /*0036*/ 	.short	(.L_13 - .L_12)
	.align		4
.L_12:
        /*0038*/ 	.word	index@(.nv.constant0._Z6squarePf)
        /*003c*/ 	.short	0x0380
        /*003e*/ 	.short	0x0008


	//----- nvinfo : EIATTR_SW_WAR
	.align		4
.L_13:
        /*0040*/ 	.byte	0x04, 0x36
        /*0042*/ 	.short	(.L_15 - .L_14)
.L_14:
        /*0044*/ 	.word	0x00000008
.L_15:


//--------------------- .nv.callgraph             --------------------------
	.section	.nv.callgraph,"",@"SHT_CUDA_CALLGRAPH"
	.align	4
	.sectionentsize	8
	.align		4
        /*0000*/ 	.word	0x00000000
	.align		4
        /*0004*/ 	.word	0xffffffff
	.align		4
        /*0008*/ 	.word	0x00000000
	.align		4
        /*000c*/ 	.word	0xfffffffe
	.align		4
        /*0010*/ 	.word	0x00000000
	.align		4
        /*0014*/ 	.word	0xfffffffd
	.align		4
        /*0018*/ 	.word	0x00000000
	.align		4
        /*001c*/ 	.word	0xfffffffc


//--------------------- .text._Z6squarePf         --------------------------
	.section	.text._Z6squarePf,"ax",@progbits
	.align	128
        .global         _Z6squarePf
        .type           _Z6squarePf,@function
        .size           _Z6squarePf,(.L_x_1 - _Z6squarePf)
        .other          _Z6squarePf,@"STO_CUDA_ENTRY STV_DEFAULT"
_Z6squarePf:
.text._Z6squarePf:
[----:B------:R-:W-:Y:S08]  /*0000*/  LDC R1, c[0x0][0x37c] ;  /* 0x0000df00ff017b82 */ /* 0x000ff00000000800 */
[----:B------:R-:W0:Y:S01]  /*0010*/  LDC.64 R2, c[0x0][0x380] ;  /* 0x0000e000ff027b82 */ /* 0x000e220000000a00 */
[----:B------:R-:W0:Y:S02]  /*0020*/  LDCU.64 UR4, c[0x0][0x358] ;  /* 0x00006b00ff0477ac */ /* 0x000e240008000a00 */
[----:B0-----:R-:W2:Y:S02]  /*0030*/  LDG.E R0, desc[UR4][R2.64] ;  /* 0x0000000402007981 */ /* 0x001ea4000c1e1900 */
[----:B--2---:R-:W-:-:S05]  /*0040*/  FMUL R5, R0, R0 ;  /* 0x0000000000057220 */ /* 0x004fca0000400000 */
[----:B------:R-:W-:Y:S01]  /*0050*/  STG.E desc[UR4][R2.64], R5 ;  /* 0x0000000502007986 */ /* 0x000fe2000c101904 */
[----:B------:R-:W-:Y:S05]  /*0060*/  EXIT ;  /* 0x000000000000794d */ /* 0x000fea0003800000 */
.L_x_0:
[----:B------:R-:W-:-:S00]  /*0070*/  BRA `(.L_x_0) ;  /* 0xfffffffc00fc7947 */ /* 0x000fc0000383ffff */
[----:B------:R-:W-:-:S00]  /*0080*/  NOP ;  /* 0x0000000000007918 */ /* 0x000fc00000000000 */
[----:B------:R-:W-:-:S00]  /*0090*/  NOP ;  /* 0x0000000000007918 */ /* 0x000fc00000000000 */
[----:B------:R-:W-:-:S00]  /*00a0*/  NOP ;  /* 0x0000000000007918 */ /* 0x000fc00000000000 */
[----:B------:R-:W-:-:S00]  /*00b0*/  NOP ;  /* 0x0000000000007918 */ /* 0x000fc00000000000 */
[----:B------:R-:W-:-:S00]  /*00c0*/  NOP ;  /* 0x0000000000007918 */ /* 0x000fc00000000000 */
[----:B------:R-:W-:-:S00]  /*00d0*/  NOP ;  /* 0x0000000000007918 */ /* 0x000fc00000000000 */
[----:B------:R-:W-:-:S00]  /*00e0*/  NOP ;  /* 0x0000000000007918 */ /* 0x000fc00000000000 */
[----:B------:R-:W-:-:S00]  /*00f0*/  NOP ;  /* 0x0000000000007918 */ /* 0x000fc00000000000 */
.L_x_1:


//--------------------- .nv.shared.reserved.0     --------------------------
	.section	.nv.shared.reserved.0,"aw",@nobits
	.weak		__nv_reservedSMEM_offset_0_alias
	.size		__nv_reservedSMEM_offset_0_alias, 0, 64
	.other		__nv_reservedSMEM_offset_0_alias,@"STO_CUDA_RESERVED_SHARED STV_DEFAULT"
__nv_reservedSMEM_offset_0_alias:
	.zero		0
	.zero		64


//--------------------- .nv.constant0._Z6squarePf --------------------------
	.section	.nv.constant0._Z6squarePf,"a",@progbits
	.sectionflags	@""
	.align	4
.nv.constant0._Z6squarePf:
	.zero		904


//--------------------- SYMBOLS --------------------------

	.type		.nv.reservedSmem.offset0,@object
	.size		.nv.reservedSmem.offset0,0x4
